	.headerflags	@"EF_CUDA_TEXMODE_UNIFIED EF_CUDA_64BIT_ADDRESS EF_CUDA_ACCELERATORS EF_CUDA_SM90 EF_CUDA_VIRTUAL_SM(EF_CUDA_SM90)"
	.elftype	@"ET_EXEC"


//--------------------- .nv.info                  --------------------------
	.section	.nv.info,"",@"SHT_CUDA_INFO"
	.align	4


	//----- nvinfo : EIATTR_REGCOUNT
	.align		4
        /*0000*/ 	.byte	0x04, 0x2f
        /*0002*/ 	.short	(.L_3 - .L_2)
	.align		4
.L_2:
        /*0004*/ 	.word	index@(triton_poi_fused__native_batch_norm_legit_no_training_add_relu_29)
        /*0008*/ 	.word	0x0000001c


	//----- nvinfo : EIATTR_MIN_STACK_SIZE
	.align		4
.L_3:
        /*000c*/ 	.byte	0x04, 0x12
        /*000e*/ 	.short	(.L_5 - .L_4)
	.align		4
.L_4:
        /*0010*/ 	.word	index@(triton_poi_fused__native_batch_norm_legit_no_training_add_relu_29)
        /*0014*/ 	.word	0x00000000


	//----- nvinfo : EIATTR_FRAME_SIZE
	.align		4
.L_5:
        /*0018*/ 	.byte	0x04, 0x11
        /*001a*/ 	.short	(.L_7 - .L_6)
	.align		4
.L_6:
        /*001c*/ 	.word	index@(triton_poi_fused__native_batch_norm_legit_no_training_add_relu_29)
        /*0020*/ 	.word	0x00000000


	//----- nvinfo : EIATTR_MIN_STACK_SIZE
	.align		4
.L_7:
        /*0024*/ 	.byte	0x04, 0x12
        /*0026*/ 	.short	(.L_9 - .L_8)
	.align		4
.L_8:
        /*0028*/ 	.word	index@(triton_poi_fused__native_batch_norm_legit_no_training_add_relu_29)
        /*002c*/ 	.word	0x00000000
.L_9:


//--------------------- .nv.info.triton_poi_fused__native_batch_norm_legit_no_training_add_relu_29 --------------------------
	.section	.nv.info.triton_poi_fused__native_batch_norm_legit_no_training_add_relu_29,"",@"SHT_CUDA_INFO"
	.sectionflags	@""
	.align	4


	//----- nvinfo : EIATTR_CUDA_API_VERSION
	.align		4
        /*0000*/ 	.byte	0x04, 0x37
        /*0002*/ 	.short	(.L_11 - .L_10)
.L_10:
        /*0004*/ 	.word	0x0000007c


	//----- nvinfo : EIATTR_KPARAM_INFO
	.align		4
.L_11:
        /*0008*/ 	.byte	0x04, 0x17
        /*000a*/ 	.short	(.L_13 - .L_12)
.L_12:
        /*000c*/ 	.word	0x00000000
        /*0010*/ 	.short	0x0009
        /*0012*/ 	.short	0x0044
        /*0014*/ 	.byte	0x00, 0xf0, 0x11, 0x00


	//----- nvinfo : EIATTR_KPARAM_INFO
	.align		4
.L_13:
        /*0018*/ 	.byte	0x04, 0x17
        /*001a*/ 	.short	(.L_15 - .L_14)
.L_14:
        /*001c*/ 	.word	0x00000000
        /*0020*/ 	.short	0x0008
        /*0022*/ 	.short	0x0040
        /*0024*/ 	.byte	0x00, 0xf0, 0x11, 0x00


	//----- nvinfo : EIATTR_KPARAM_INFO
	.align		4
.L_15:
        /*0028*/ 	.byte	0x04, 0x17
        /*002a*/ 	.short	(.L_17 - .L_16)
.L_16:
        /*002c*/ 	.word	0x00000000
        /*0030*/ 	.short	0x0007
        /*0032*/ 	.short	0x0038
        /*0034*/ 	.byte	0x00, 0xf4, 0x21, 0x00


	//----- nvinfo : EIATTR_KPARAM_INFO
	.align		4
.L_17:
        /*0038*/ 	.byte	0x04, 0x17
        /*003a*/ 	.short	(.L_19 - .L_18)
.L_18:
        /*003c*/ 	.word	0x00000000
        /*0040*/ 	.short	0x0006
        /*0042*/ 	.short	0x0030
        /*0044*/ 	.byte	0x00, 0xf4, 0x21, 0x00


	//----- nvinfo : EIATTR_KPARAM_INFO
	.align		4
.L_19:
        /*0048*/ 	.byte	0x04, 0x17
        /*004a*/ 	.short	(.L_21 - .L_20)
.L_20:
        /*004c*/ 	.word	0x00000000
        /*0050*/ 	.short	0x0005
        /*0052*/ 	.short	0x0028
        /*0054*/ 	.byte	0x00, 0xf4, 0x21, 0x00


	//----- nvinfo : EIATTR_KPARAM_INFO
	.align		4
.L_21:
        /*0058*/ 	.byte	0x04, 0x17
        /*005a*/ 	.short	(.L_23 - .L_22)
.L_22:
        /*005c*/ 	.word	0x00000000
        /*0060*/ 	.short	0x0004
        /*0062*/ 	.short	0x0020
        /*0064*/ 	.byte	0x00, 0xf4, 0x21, 0x00


	//----- nvinfo : EIATTR_KPARAM_INFO
	.align		4
.L_23:
        /*0068*/ 	.byte	0x04, 0x17
        /*006a*/ 	.short	(.L_25 - .L_24)
.L_24:
        /*006c*/ 	.word	0x00000000
        /*0070*/ 	.short	0x0003
        /*0072*/ 	.short	0x0018
        /*0074*/ 	.byte	0x00, 0xf4, 0x21, 0x00


	//----- nvinfo : EIATTR_KPARAM_INFO
	.align		4
.L_25:
        /*0078*/ 	.byte	0x04, 0x17
        /*007a*/ 	.short	(.L_27 - .L_26)
.L_26:
        /*007c*/ 	.word	0x00000000
        /*0080*/ 	.short	0x0002
        /*0082*/ 	.short	0x0010
        /*0084*/ 	.byte	0x00, 0xf4, 0x21, 0x00


	//----- nvinfo : EIATTR_KPARAM_INFO
	.align		4
.L_27:
        /*0088*/ 	.byte	0x04, 0x17
        /*008a*/ 	.short	(.L_29 - .L_28)
.L_28:
        /*008c*/ 	.word	0x00000000
        /*0090*/ 	.short	0x0001
        /*0092*/ 	.short	0x0008
        /*0094*/ 	.byte	0x00, 0xf4, 0x21, 0x00


	//----- nvinfo : EIATTR_KPARAM_INFO
	.align		4
.L_29:
        /*0098*/ 	.byte	0x04, 0x17
        /*009a*/ 	.short	(.L_31 - .L_30)
.L_30:
        /*009c*/ 	.word	0x00000000
        /*00a0*/ 	.short	0x0000
        /*00a2*/ 	.short	0x0000
        /*00a4*/ 	.byte	0x00, 0xf4, 0x21, 0x00


	//----- nvinfo : EIATTR_SPARSE_MMA_MASK
	.align		4
.L_31:
        /*00a8*/ 	.byte	0x03, 0x50
        /*00aa*/ 	.short	0x0000


	//----- nvinfo : EIATTR_MAXREG_COUNT
	.align		4
        /*00ac*/ 	.byte	0x03, 0x1b
        /*00ae*/ 	.short	0x00ff


	//----- nvinfo : EIATTR_EXIT_INSTR_OFFSETS
	.align		4
        /*00b0*/ 	.byte	0x04, 0x1c
        /*00b2*/ 	.short	(.L_33 - .L_32)


	//   ....[0]....
.L_32:
        /*00b4*/ 	.word	0x000007f0


	//   ....[1]....
        /*00b8*/ 	.word	0x00000840


	//----- nvinfo : EIATTR_REQNTID
	.align		4
.L_33:
        /*00bc*/ 	.byte	0x04, 0x10
        /*00be*/ 	.short	(.L_35 - .L_34)
.L_34:
        /*00c0*/ 	.word	0x00000080
        /*00c4*/ 	.word	0x00000001
        /*00c8*/ 	.word	0x00000001


	//----- nvinfo : EIATTR_CBANK_PARAM_SIZE
	.align		4
.L_35:
        /*00cc*/ 	.byte	0x03, 0x19
        /*00ce*/ 	.short	0x0048


	//----- nvinfo : EIATTR_PARAM_CBANK
	.align		4
        /*00d0*/ 	.byte	0x04, 0x0a
        /*00d2*/ 	.short	(.L_37 - .L_36)
	.align		4
.L_36:
        /*00d4*/ 	.word	index@(.nv.constant0.triton_poi_fused__native_batch_norm_legit_no_training_add_relu_29)
        /*00d8*/ 	.short	0x0210
        /*00da*/ 	.short	0x0048


	//----- nvinfo : EIATTR_SW_WAR
	.align		4
.L_37:
        /*00dc*/ 	.byte	0x04, 0x36
        /*00de*/ 	.short	(.L_39 - .L_38)
.L_38:
        /*00e0*/ 	.word	0x00000008
.L_39:


//--------------------- .nv.callgraph             --------------------------
	.section	.nv.callgraph,"",@"SHT_CUDA_CALLGRAPH"
	.align	4
	.sectionentsize	8
	.align		4
        /*0000*/ 	.word	0x00000000
	.align		4
        /*0004*/ 	.word	0xffffffff
	.align		4
        /*0008*/ 	.word	0x00000000
	.align		4
        /*000c*/ 	.word	0xfffffffe
	.align		4
        /*0010*/ 	.word	0x00000000
	.align		4
        /*0014*/ 	.word	0xfffffffd
	.align		4
        /*0018*/ 	.word	0x00000000
	.align		4
        /*001c*/ 	.word	0xfffffffc


//--------------------- .nv.constant4             --------------------------
	.section	.nv.constant4,"a",@progbits
	.align	8
	.align		8
.nv.constant4:
        /*0000*/ 	.dword	_$_str
	.align		8
        /*0008*/ 	.dword	_$_str_$_2


//--------------------- .text.triton_poi_fused__native_batch_norm_legit_no_training_add_relu_29 --------------------------
	.section	.text.triton_poi_fused__native_batch_norm_legit_no_training_add_relu_29,"ax",@progbits
	.sectionflags	@"SHF_BARRIERS=1"
	.align	128
        .global         triton_poi_fused__native_batch_norm_legit_no_training_add_relu_29
        .type           triton_poi_fused__native_batch_norm_legit_no_training_add_relu_29,@function
        .size           triton_poi_fused__native_batch_norm_legit_no_training_add_relu_29,(.L_x_1 - triton_poi_fused__native_batch_norm_legit_no_training_add_relu_29)
        .other          triton_poi_fused__native_batch_norm_legit_no_training_add_relu_29,@"STO_CUDA_ENTRY STV_DEFAULT"
triton_poi_fused__native_batch_norm_legit_no_training_add_relu_29:
.text.triton_poi_fused__native_batch_norm_legit_no_training_add_relu_29:
[----:B------:R-:W0:Y:S01]  /*0000*/  LDC R1, c[0x0][0x28] ;  /* 0x00000a00ff017b82 */ /* 0x000e220000000800 */
[----:B------:R-:W1:Y:S07]  /*0010*/  S2R R19, SR_TID.X ;  /* 0x0000000000137919 */ /* 0x000e6e0000002100 */
[----:B------:R-:W2:Y:S01]  /*0020*/  LDC.64 R2, c[0x0][0x220] ;  /* 0x00008800ff027b82 */ /* 0x000ea20000000a00 */
[----:B------:R-:W-:Y:S01]  /*0030*/  ULDC.64 UR6, c[0x0][0x208] ;  /* 0x0000820000067ab9 */ /* 0x000fe20000000a00 */
[----:B------:R-:W3:Y:S01]  /*0040*/  S2R R18, SR_CTAID.Y ;  /* 0x0000000000127919 */ /* 0x000ee20000002600 */
[----:B------:R-:W4:Y:S05]  /*0050*/  S2R R8, SR_CTAID.X ;  /* 0x0000000000087919 */ /* 0x000f2a0000002500 */
[----:B------:R-:W5:Y:S08]  /*0060*/  LDC.64 R16, c[0x0][0x218] ;  /* 0x00008600ff107b82 */ /* 0x000f700000000a00 */
[----:B------:R-:W4:Y:S08]  /*0070*/  LDC.64 R20, c[0x0][0x210] ;  /* 0x00008400ff147b82 */ /* 0x000f300000000a00 */
[----:B------:R-:W5:Y:S01]  /*0080*/  LDC.64 R10, c[0x0][0x228] ;  /* 0x00008a00ff0a7b82 */ /* 0x000f620000000a00 */
[----:B-1----:R-:W-:-:S07]  /*0090*/  IMAD.SHL.U32 R9, R19, 0x2, RZ ;  /* 0x0000000213097824 */ /* 0x002fce00078e00ff */
[----:B------:R-:W1:Y:S01]  /*00a0*/  LDC.64 R12, c[0x0][0x230] ;  /* 0x00008c00ff0c7b82 */ /* 0x000e620000000a00 */
[----:B------:R-:W-:-:S04]  /*00b0*/  LOP3.LUT R9, R9, 0xfe, RZ, 0xc0, !PT ;  /* 0x000000fe09097812 */ /* 0x000fc800078ec0ff */
[----:B---3--:R-:W-:-:S04]  /*00c0*/  PRMT R0, R9, 0x6540, R18 ;  /* 0x0000654009007816 */ /* 0x008fc80000000012 */
[----:B------:R-:W-:Y:S02]  /*00d0*/  SHF.R.S32.HI R5, RZ, 0x1f, R0 ;  /* 0x0000001fff057819 */ /* 0x000fe40000011400 */
[----:B------:R-:W-:Y:S02]  /*00e0*/  ISETP.GE.AND P2, PT, R0, 0x100, PT ;  /* 0x000001000000780c */ /* 0x000fe40003f46270 */
[----:B------:R-:W-:Y:S02]  /*00f0*/  LEA.HI R6, R5, R0, RZ, 0x6 ;  /* 0x0000000005067211 */ /* 0x000fe400078f30ff */
[----:B------:R-:W-:Y:S02]  /*0100*/  CS2R R4, SRZ ;  /* 0x0000000000047805 */ /* 0x000fe4000001ff00 */
[----:B------:R-:W-:-:S05]  /*0110*/  LOP3.LUT R15, R6, 0xffffffc0, RZ, 0xc0, !PT ;  /* 0xffffffc0060f7812 */ /* 0x000fca00078ec0ff */
[----:B------:R-:W-:-:S04]  /*0120*/  IMAD.IADD R15, R0, 0x1, -R15 ;  /* 0x00000001000f7824 */ /* 0x000fc800078e0a0f */
[----:B--2---:R-:W-:-:S05]  /*0130*/  IMAD.WIDE R2, R15, 0x4, R2 ;  /* 0x000000040f027825 */ /* 0x004fca00078e0202 */
[----:B------:R2:W3:Y:S01]  /*0140*/  @!P2 LDG.E.EL.64 R4, desc[UR6][R2.64] ;  /* 0x000000060204a981 */ /* 0x0004e2000c2e1b00 */
[----:B------:R-:W-:Y:S01]  /*0150*/  IMAD.SHL.U32 R6, R6, 0x10, RZ ;  /* 0x0000001006067824 */ /* 0x000fe200078e00ff */
[----:B----4-:R-:W-:Y:S01]  /*0160*/  ISETP.GE.AND P0, PT, R8, 0x10, PT ;  /* 0x000000100800780c */ /* 0x010fe20003f06270 */
[----:B-----5:R-:W-:-:S03]  /*0170*/  IMAD.WIDE R16, R15, 0x4, R16 ;  /* 0x000000040f107825 */ /* 0x020fc600078e0210 */
[----:B------:R-:W-:Y:S01]  /*0180*/  LOP3.LUT R7, R6, 0xfffffc00, RZ, 0xc0, !PT ;  /* 0xfffffc0006077812 */ /* 0x000fe200078ec0ff */
[C---:B0-----:R-:W-:Y:S01]  /*0190*/  IMAD.WIDE R10, R15.reuse, 0x4, R10 ;  /* 0x000000040f0a7825 */ /* 0x041fe200078e020a */
[----:B------:R-:W-:Y:S02]  /*01a0*/  LEA R6, R8, R15, 0x6 ;  /* 0x0000000f08067211 */ /* 0x000fe400078e30ff */
[----:B------:R-:W-:Y:S02]  /*01b0*/  ISETP.LT.AND P1, PT, R0, 0x100, !P0 ;  /* 0x000001000000780c */ /* 0x000fe40004721270 */
[----:B--2---:R-:W-:Y:S01]  /*01c0*/  CS2R R2, SRZ ;  /* 0x0000000000027805 */ /* 0x004fe2000001ff00 */
[----:B-1----:R-:W-:-:S04]  /*01d0*/  IMAD.WIDE R24, R15, 0x4, R12 ;  /* 0x000000040f187825 */ /* 0x002fc800078e020c */
[----:B------:R-:W-:Y:S01]  /*01e0*/  IMAD.IADD R0, R6, 0x1, R7 ;  /* 0x0000000106007824 */ /* 0x000fe200078e0207 */
[----:B------:R-:W-:-:S03]  /*01f0*/  CS2R R6, SRZ ;  /* 0x0000000000067805 */ /* 0x000fc6000001ff00 */
[----:B------:R-:W-:Y:S01]  /*0200*/  IMAD.WIDE R20, R0, 0x4, R20 ;  /* 0x0000000400147825 */ /* 0x000fe200078e0214 */
[----:B------:R-:W-:Y:S02]  /*0210*/  CS2R R14, SRZ ;  /* 0x00000000000e7805 */ /* 0x000fe4000001ff00 */
[----:B------:R0:W2:Y:S01]  /*0220*/  @!P2 LDG.E.EL.64 R6, desc[UR6][R16.64] ;  /* 0x000000061006a981 */ /* 0x0000a2000c2e1b00 */
[----:B------:R-:W-:-:S03]  /*0230*/  CS2R R12, SRZ ;  /* 0x00000000000c7805 */ /* 0x000fc6000001ff00 */
[----:B------:R1:W2:Y:S04]  /*0240*/  @P1 LDG.E.EL.64 R2, desc[UR6][R20.64] ;  /* 0x0000000614021981 */ /* 0x0002a8000c2e1b00 */
[----:B------:R4:W5:Y:S01]  /*0250*/  @!P2 LDG.E.EL.64 R14, desc[UR6][R10.64] ;  /* 0x000000060a0ea981 */ /* 0x000962000c2e1b00 */
[----:B------:R-:W-:Y:S01]  /*0260*/  IMAD.SHL.U32 R22, R18, 0x100, RZ ;  /* 0x0000010012167824 */ /* 0x000fe200078e00ff */
[----:B------:R-:W-:Y:S01]  /*0270*/  LOP3.LUT R19, R19, 0x7f, RZ, 0xc0, !PT ;  /* 0x0000007f13137812 */ /* 0x000fe200078ec0ff */
[----:B0-----:R-:W0:Y:S01]  /*0280*/  LDC.64 R16, c[0x0][0x238] ;  /* 0x00008e00ff107b82 */ /* 0x001e220000000a00 */
[----:B------:R4:W5:Y:S02]  /*0290*/  @!P2 LDG.E.EL.64 R12, desc[UR6][R24.64] ;  /* 0x00000006180ca981 */ /* 0x000964000c2e1b00 */
[----:B------:R-:W-:-:S02]  /*02a0*/  PRMT R18, R19, 0x6540, R18 ;  /* 0x0000654013127816 */ /* 0x000fc40000000012 */
[----:B------:R-:W-:Y:S02]  /*02b0*/  LOP3.LUT R22, R22, 0x80, R19, 0xfe, !PT ;  /* 0x0000008016167812 */ /* 0x000fe400078efe13 */
[----:B-1----:R-:W-:Y:S02]  /*02c0*/  SHF.R.S32.HI R21, RZ, 0x1f, R18 ;  /* 0x0000001fff157819 */ /* 0x002fe40000011412 */
[----:B------:R-:W-:Y:S02]  /*02d0*/  SHF.R.S32.HI R23, RZ, 0x1f, R22 ;  /* 0x0000001fff177819 */ /* 0x000fe40000011416 */
[----:B------:R-:W-:Y:S02]  /*02e0*/  LEA.HI R21, R21, R18, RZ, 0x6 ;  /* 0x0000001215157211 */ /* 0x000fe400078f30ff */
[----:B------:R-:W-:Y:S02]  /*02f0*/  LEA.HI R23, R23, R22, RZ, 0x6 ;  /* 0x0000001617177211 */ /* 0x000fe400078f30ff */
[----:B----4-:R-:W-:-:S02]  /*0300*/  LOP3.LUT R11, R21, 0xfffffc0, RZ, 0xc0, !PT ;  /* 0x0fffffc0150b7812 */ /* 0x010fc400078ec0ff */
[----:B------:R-:W-:Y:S01]  /*0310*/  SHF.L.U32 R10, R21, 0x6, RZ ;  /* 0x00000006150a7819 */ /* 0x000fe200000006ff */
[C---:B------:R-:W-:Y:S01]  /*0320*/  IMAD.SHL.U32 R20, R23.reuse, 0x40, RZ ;  /* 0x0000004017147824 */ /* 0x040fe200078e00ff */
[----:B------:R-:W-:Y:S01]  /*0330*/  LOP3.LUT R21, R23, 0xfffffc0, RZ, 0xc0, !PT ;  /* 0x0fffffc017157812 */ /* 0x000fe200078ec0ff */
[----:B------:R-:W-:Y:S01]  /*0340*/  IMAD.IADD R11, R18, 0x1, -R11 ;  /* 0x00000001120b7824 */ /* 0x000fe200078e0a0b */
[----:B------:R-:W-:Y:S02]  /*0350*/  LOP3.LUT R10, R10, 0xfffff000, RZ, 0xc0, !PT ;  /* 0xfffff0000a0a7812 */ /* 0x000fe400078ec0ff */
[----:B------:R-:W-:Y:S02]  /*0360*/  IADD3 R23, R22, -R21, RZ ;  /* 0x8000001516177210 */ /* 0x000fe40007ffe0ff */
[----:B------:R-:W-:Y:S01]  /*0370*/  LOP3.LUT R20, R20, 0xfffff000, RZ, 0xc0, !PT ;  /* 0xfffff00014147812 */ /* 0x000fe200078ec0ff */
[----:B------:R-:W-:Y:S01]  /*0380*/  IMAD R21, R11, 0x10, R10 ;  /* 0x000000100b157824 */ /* 0x000fe200078e020a */
[----:B------:R-:W-:Y:S01]  /*0390*/  ISETP.LT.AND P2, PT, R18, 0x100, !P0 ;  /* 0x000001001200780c */ /* 0x000fe20004741270 */
[----:B------:R-:W-:Y:S01]  /*03a0*/  VIADD R10, R8, 0xc00 ;  /* 0x00000c00080a7836 */ /* 0x000fe20000000000 */
[----:B------:R-:W-:Y:S01]  /*03b0*/  LEA R23, R23, R20, 0x4 ;  /* 0x0000001417177211 */ /* 0x000fe200078e20ff */
[----:B------:R-:W-:Y:S01]  /*03c0*/  HFMA2.MMA R18, -RZ, RZ, 0, 0 ;  /* 0x00000000ff127435 */ /* 0x000fe200000001ff */
[----:B------:R-:W-:Y:S01]  /*03d0*/  ISETP.LT.AND P0, PT, R22, 0x100, !P0 ;  /* 0x000001001600780c */ /* 0x000fe20004701270 */
[----:B------:R-:W-:-:S02]  /*03e0*/  IMAD.IADD R11, R10, 0x1, R21 ;  /* 0x000000010a0b7824 */ /* 0x000fc400078e0215 */
[----:B------:R-:W-:Y:S02]  /*03f0*/  IMAD.IADD R25, R10, 0x1, R23 ;  /* 0x000000010a197824 */ /* 0x000fe400078e0217 */
[----:B0-----:R-:W-:-:S04]  /*0400*/  IMAD.WIDE R10, R11, 0x4, R16 ;  /* 0x000000040b0a7825 */ /* 0x001fc800078e0210 */
[----:B------:R-:W-:Y:S01]  /*0410*/  IMAD.MOV.U32 R20, RZ, RZ, RZ ;  /* 0x000000ffff147224 */ /* 0x000fe200078e00ff */
[----:B------:R0:W4:Y:S01]  /*0420*/  @P2 LDG.E.EL R18, desc[UR6][R10.64] ;  /* 0x000000060a122981 */ /* 0x000122000c2e1900 */
[----:B------:R-:W-:-:S05]  /*0430*/  IMAD.WIDE R16, R25, 0x4, R16 ;  /* 0x0000000419107825 */ /* 0x000fca00078e0210 */
[----:B------:R-:W4:Y:S01]  /*0440*/  @P0 LDG.E.EL R20, desc[UR6][R16.64] ;  /* 0x0000000610140981 */ /* 0x000f22000c2e1900 */
[----:B------:R-:W1:Y:S01]  /*0450*/  S2UR UR5, SR_CgaCtaId ;  /* 0x00000000000579c3 */ /* 0x000e620000008800 */
[----:B0-----:R-:W-:Y:S01]  /*0460*/  IMAD.MOV.U32 R11, RZ, RZ, 0x3e800000 ;  /* 0x3e800000ff0b7424 */ /* 0x001fe200078e00ff */
[----:B------:R-:W-:Y:S02]  /*0470*/  UMOV UR4, 0x400 ;  /* 0x0000040000047882 */ /* 0x000fe40000000000 */
[----:B-1----:R-:W-:-:S06]  /*0480*/  UPRMT UR4, UR5, 0x654, UR4 ;  /* 0x0000065405047896 */ /* 0x002fcc0008000004 */
[----:B------:R-:W-:Y:S01]  /*0490*/  LEA R10, R9, UR4, 0x3 ;  /* 0x00000004090a7c11 */ /* 0x000fe2000f8e18ff */
[----:B------:R-:W-:Y:S02]  /*04a0*/  IMAD.IADD R23, R23, 0x1, R8 ;  /* 0x0000000117177824 */ /* 0x000fe400078e0208 */
[----:B---3--:R-:W-:Y:S01]  /*04b0*/  FADD R4, R4, 9.9999997473787516356e-06 ;  /* 0x3727c5ac04047421 */ /* 0x008fe20000000000 */
[----:B------:R-:W-:-:S03]  /*04c0*/  FADD R5, R5, 9.9999997473787516356e-06 ;  /* 0x3727c5ac05057421 */ /* 0x000fc60000000000 */
[----:B------:R-:W0:Y:S08]  /*04d0*/  MUFU.SQRT R22, R4 ;  /* 0x0000000400167308 */ /* 0x000e300000002000 */
[----:B------:R-:W1:Y:S01]  /*04e0*/  MUFU.SQRT R24, R5 ;  /* 0x0000000500187308 */ /* 0x000e620000002000 */
[C---:B0-----:R-:W-:Y:S02]  /*04f0*/  FSETP.GT.AND P3, PT, R22.reuse, 8.50705917302346158658e+37, PT ;  /* 0x7e8000001600780b */ /* 0x041fe40003f64000 */
[----:B------:R-:W-:-:S02]  /*0500*/  FSETP.GEU.AND P5, PT, R22, 1.175494350822287508e-38, PT ;  /* 0x008000001600780b */ /* 0x000fc40003fae000 */
[C---:B-1----:R-:W-:Y:S02]  /*0510*/  FSETP.GT.AND P4, PT, R24.reuse, 8.50705917302346158658e+37, PT ;  /* 0x7e8000001800780b */ /* 0x042fe40003f84000 */
[----:B------:R-:W-:-:S07]  /*0520*/  FSETP.GEU.AND P6, PT, R24, 1.175494350822287508e-38, PT ;  /* 0x008000001800780b */ /* 0x000fce0003fce000 */
[----:B------:R-:W-:-:S04]  /*0530*/  @P3 FMUL R22, R22, 0.25 ;  /* 0x3e80000016163820 */ /* 0x000fc80000400000 */
[----:B------:R-:W-:Y:S01]  /*0540*/  @!P5 FMUL R22, R22, 16777216 ;  /* 0x4b8000001616d820 */ /* 0x000fe20000400000 */
[----:B------:R-:W-:-:S04]  /*0550*/  @P4 FMUL R24, R24, 0.25 ;  /* 0x3e80000018184820 */ /* 0x000fc80000400000 */
[----:B------:R-:W-:Y:S01]  /*0560*/  @!P6 FMUL R24, R24, 16777216 ;  /* 0x4b8000001818e820 */ /* 0x000fe20000400000 */
[----:B------:R-:W0:Y:S01]  /*0570*/  MUFU.RCP R22, R22 ;  /* 0x0000001600167308 */ /* 0x000e220000001000 */
[----:B------:R-:W-:-:S07]  /*0580*/  FSEL R5, R11, 1, P3 ;  /* 0x3f8000000b057808 */ /* 0x000fce0001800000 */
[----:B------:R-:W1:Y:S01]  /*0590*/  MUFU.RCP R24, R24 ;  /* 0x0000001800187308 */ /* 0x000e620000001000 */
[----:B------:R-:W-:Y:S01]  /*05a0*/  FSEL R11, R11, 1, P4 ;  /* 0x3f8000000b0b7808 */ /* 0x000fe20002000000 */
[----:B------:R-:W-:-:S04]  /*05b0*/  @!P5 FMUL R5, R5, 16777216 ;  /* 0x4b8000000505d820 */ /* 0x000fc80000400000 */
[----:B------:R-:W-:Y:S01]  /*05c0*/  @!P6 FMUL R11, R11, 16777216 ;  /* 0x4b8000000b0be820 */ /* 0x000fe20000400000 */
[----:B0-----:R-:W-:Y:S01]  /*05d0*/  FMUL R5, R22, R5 ;  /* 0x0000000516057220 */ /* 0x001fe20000400000 */
[----:B--2---:R-:W-:Y:S01]  /*05e0*/  FADD R2, -R6, R2 ;  /* 0x0000000206027221 */ /* 0x004fe20000000100 */
[----:B------:R-:W-:Y:S01]  /*05f0*/  FADD R3, -R7, R3 ;  /* 0x0000000307037221 */ /* 0x000fe20000000100 */
[----:B-1----:R-:W-:Y:S02]  /*0600*/  FMUL R4, R24, R11 ;  /* 0x0000000b18047220 */ /* 0x002fe40000400000 */
[----:B------:R-:W-:Y:S02]  /*0610*/  FMUL R5, R2, R5 ;  /* 0x0000000502057220 */ /* 0x000fe40000400000 */
[----:B------:R-:W-:Y:S02]  /*0620*/  FMUL R4, R3, R4 ;  /* 0x0000000403047220 */ /* 0x000fe40000400000 */
[----:B-----5:R-:W-:-:S02]  /*0630*/  FFMA R5, R5, R14, R12 ;  /* 0x0000000e05057223 */ /* 0x020fc4000000000c */
[----:B------:R-:W-:-:S03]  /*0640*/  FFMA R4, R4, R15, R13 ;  /* 0x0000000f04047223 */ /* 0x000fc6000000000d */
[C---:B------:R-:W-:Y:S02]  /*0650*/  FSETP.GEU.AND P3, PT, R5.reuse, RZ, PT ;  /* 0x000000ff0500720b */ /* 0x040fe40003f6e000 */
[C---:B------:R-:W-:Y:S02]  /*0660*/  FSETP.GEU.AND P4, PT, R4.reuse, RZ, PT ;  /* 0x000000ff0400720b */ /* 0x040fe40003f8e000 */
[----:B------:R-:W-:Y:S02]  /*0670*/  FSEL R6, R5, RZ, P3 ;  /* 0x000000ff05067208 */ /* 0x000fe40001800000 */
[----:B------:R-:W-:-:S03]  /*0680*/  FSEL R7, R4, RZ, P4 ;  /* 0x000000ff04077208 */ /* 0x000fc60002000000 */
[----:B------:R-:W-:Y:S04]  /*0690*/  STS [R10], R6 ;  /* 0x000000060a007388 */ /* 0x000fe80000000800 */
[----:B------:R-:W-:Y:S01]  /*06a0*/  STS [R10+0x8], R7 ;  /* 0x000008070a007388 */ /* 0x000fe20000000800 */
[C---:B------:R-:W-:Y:S02]  /*06b0*/  LOP3.LUT R2, R19.reuse, 0x80, RZ, 0xfc, !PT ;  /* 0x0000008013027812 */ /* 0x040fe400078efcff */
[----:B------:R-:W-:Y:S01]  /*06c0*/  LEA R12, R19, UR4, 0x3 ;  /* 0x00000004130c7c11 */ /* 0x000fe2000f8e18ff */
[----:B------:R-:W-:Y:S01]  /*06d0*/  BAR.SYNC.DEFER_BLOCKING 0x0 ;  /* 0x0000000000007b1d */ /* 0x000fe20000010000 */
[----:B------:R-:W-:-:S07]  /*06e0*/  LEA R13, R2, UR4, 0x3 ;  /* 0x00000004020d7c11 */ /* 0x000fce000f8e18ff */
[----:B------:R-:W0:Y:S01]  /*06f0*/  LDC.64 R2, c[0x0][0x240] ;  /* 0x00009000ff027b82 */ /* 0x000e220000000a00 */
[----:B------:R-:W1:Y:S04]  /*0700*/  LDS R11, [R12] ;  /* 0x000000000c0b7984 */ /* 0x000e680000000800 */
[----:B------:R-:W2:Y:S01]  /*0710*/  LDS R13, [R13] ;  /* 0x000000000d0d7984 */ /* 0x000ea20000000800 */
[----:B------:R-:W-:-:S05]  /*0720*/  IADD3 R5, R21, R8, RZ ;  /* 0x0000000815057210 */ /* 0x000fca0007ffe0ff */
[----:B0-----:R-:W-:-:S04]  /*0730*/  IMAD.WIDE R4, R5, 0x4, R2 ;  /* 0x0000000405047825 */ /* 0x001fc800078e0202 */
[----:B------:R-:W-:-:S04]  /*0740*/  IMAD.WIDE R2, R23, 0x4, R2 ;  /* 0x0000000417027825 */ /* 0x000fc800078e0202 */
[----:B------:R-:W-:Y:S01]  /*0750*/  IMAD R19, R19, -0x4, R12 ;  /* 0xfffffffc13137824 */ /* 0x000fe200078e020c */
[----:B-1----:R0:W-:Y:S04]  /*0760*/  @P2 STG.E desc[UR6][R4.64], R11 ;  /* 0x0000000b04002986 */ /* 0x0021e8000c101906 */
[----:B--2---:R0:W-:Y:S01]  /*0770*/  @P0 STG.E desc[UR6][R2.64], R13 ;  /* 0x0000000d02000986 */ /* 0x0041e2000c101906 */
[----:B----4-:R-:W-:Y:S01]  /*0780*/  FADD R18, R11, R18 ;  /* 0x000000120b127221 */ /* 0x010fe20000000000 */
[----:B------:R-:W-:Y:S01]  /*0790*/  BAR.SYNC.DEFER_BLOCKING 0x0 ;  /* 0x0000000000007b1d */ /* 0x000fe20000010000 */
[----:B------:R-:W-:-:S05]  /*07a0*/  FADD R20, R13, R20 ;  /* 0x000000140d147221 */ /* 0x000fca0000000000 */
[----:B------:R0:W-:Y:S04]  /*07b0*/  STS [R19], R18 ;  /* 0x0000001213007388 */ /* 0x0001e80000000800 */
[----:B------:R0:W-:Y:S01]  /*07c0*/  STS [R19+0x200], R20 ;  /* 0x0002001413007388 */ /* 0x0001e20000000800 */
[----:B------:R-:W-:Y:S01]  /*07d0*/  IMAD R9, R9, -0x4, R10 ;  /* 0xfffffffc09097824 */ /* 0x000fe200078e020a */
[----:B------:R-:W-:Y:S06]  /*07e0*/  BAR.SYNC.DEFER_BLOCKING 0x0 ;  /* 0x0000000000007b1d */ /* 0x000fec0000010000 */
[----:B0-----:R-:W-:Y:S05]  /*07f0*/  @!P1 EXIT ;  /* 0x000000000000994d */ /* 0x001fea0003800000 */
[----:B------:R-:W0:Y:S01]  /*0800*/  LDS.64 R8, [R9] ;  /* 0x0000000009087984 */ /* 0x000e220000000a00 */
[----:B------:R-:W1:Y:S02]  /*0810*/  LDC.64 R2, c[0x0][0x248] ;  /* 0x00009200ff027b82 */ /* 0x000e640000000a00 */
[----:B-1----:R-:W-:-:S05]  /*0820*/  IMAD.WIDE R2, R0, 0x4, R2 ;  /* 0x0000000400027825 */ /* 0x002fca00078e0202 */
[----:B0-----:R-:W-:Y:S01]  /*0830*/  STG.E.64 desc[UR6][R2.64], R8 ;  /* 0x0000000802007986 */ /* 0x001fe2000c101b06 */
[----:B------:R-:W-:Y:S05]  /*0840*/  EXIT ;  /* 0x000000000000794d */ /* 0x000fea0003800000 */
.L_x_0:
[----:B------:R-:W-:-:S00]  /*0850*/  BRA `(.L_x_0) ;  /* 0xfffffffc00fc7947 */ /* 0x000fc0000383ffff */
[----:B------:R-:W-:-:S00]  /*0860*/  NOP ;  /* 0x0000000000007918 */ /* 0x000fc00000000000 */
        /* <DEDUP_REMOVED lines=9> */
.L_x_1:


//--------------------- .nv.global.init           --------------------------
	.section	.nv.global.init,"aw",@progbits
.nv.global.init:
	.type		_$_str,@object
	.size		_$_str,(_$_str_$_2 - _$_str)
_$_str:
        /*0000*/ 	.byte	0x5f, 0x5f, 0x43, 0x55, 0x44, 0x41, 0x5f, 0x46, 0x54, 0x5a, 0x00
	.type		_$_str_$_2,@object
	.size		_$_str_$_2,(.L_1 - _$_str_$_2)
_$_str_$_2:
        /*000b*/ 	.byte	0x5f, 0x5f, 0x43, 0x55, 0x44, 0x41, 0x5f, 0x50, 0x52, 0x45, 0x43, 0x5f, 0x53, 0x51, 0x52, 0x54
        /*001b*/ 	.byte	0x00
.L_1:


//--------------------- .nv.shared.triton_poi_fused__native_batch_norm_legit_no_training_add_relu_29 --------------------------
	.section	.nv.shared.triton_poi_fused__native_batch_norm_legit_no_training_add_relu_29,"aw",@nobits
	.sectionflags	@""
	.align	16
	.zero		1024


//--------------------- .nv.constant0.triton_poi_fused__native_batch_norm_legit_no_training_add_relu_29 --------------------------
	.section	.nv.constant0.triton_poi_fused__native_batch_norm_legit_no_training_add_relu_29,"a",@progbits
	.sectionflags	@""
	.align	4
.nv.constant0.triton_poi_fused__native_batch_norm_legit_no_training_add_relu_29:
	.zero		600
